	.headerflags	@"EF_CUDA_TEXMODE_UNIFIED EF_CUDA_64BIT_ADDRESS EF_CUDA_ACCELERATORS EF_CUDA_SM90 EF_CUDA_VIRTUAL_SM(EF_CUDA_SM90)"
	.elftype	@"ET_EXEC"


//--------------------- .nv.info                  --------------------------
	.section	.nv.info,"",@"SHT_CUDA_INFO"
	.align	4


	//----- nvinfo : EIATTR_REGCOUNT
	.align		4
        /*0000*/ 	.byte	0x04, 0x2f
        /*0002*/ 	.short	(.L_1 - .L_0)
	.align		4
.L_0:
        /*0004*/ 	.word	index@(triton_poi_fused_2)
        /*0008*/ 	.word	0x0000001e


	//----- nvinfo : EIATTR_MIN_STACK_SIZE
	.align		4
.L_1:
        /*000c*/ 	.byte	0x04, 0x12
        /*000e*/ 	.short	(.L_3 - .L_2)
	.align		4
.L_2:
        /*0010*/ 	.word	index@(triton_poi_fused_2)
        /*0014*/ 	.word	0x00000000


	//----- nvinfo : EIATTR_FRAME_SIZE
	.align		4
.L_3:
        /*0018*/ 	.byte	0x04, 0x11
        /*001a*/ 	.short	(.L_5 - .L_4)
	.align		4
.L_4:
        /*001c*/ 	.word	index@(triton_poi_fused_2)
        /*0020*/ 	.word	0x00000000


	//----- nvinfo : EIATTR_MIN_STACK_SIZE
	.align		4
.L_5:
        /*0024*/ 	.byte	0x04, 0x12
        /*0026*/ 	.short	(.L_7 - .L_6)
	.align		4
.L_6:
        /*0028*/ 	.word	index@(triton_poi_fused_2)
        /*002c*/ 	.word	0x00000000
.L_7:


//--------------------- .nv.info.triton_poi_fused_2 --------------------------
	.section	.nv.info.triton_poi_fused_2,"",@"SHT_CUDA_INFO"
	.sectionflags	@""
	.align	4


	//----- nvinfo : EIATTR_CUDA_API_VERSION
	.align		4
        /*0000*/ 	.byte	0x04, 0x37
        /*0002*/ 	.short	(.L_9 - .L_8)
.L_8:
        /*0004*/ 	.word	0x0000007c


	//----- nvinfo : EIATTR_KPARAM_INFO
	.align		4
.L_9:
        /*0008*/ 	.byte	0x04, 0x17
        /*000a*/ 	.short	(.L_11 - .L_10)
.L_10:
        /*000c*/ 	.word	0x00000000
        /*0010*/ 	.short	0x0003
        /*0012*/ 	.short	0x0014
        /*0014*/ 	.byte	0x00, 0xf0, 0x11, 0x00


	//----- nvinfo : EIATTR_KPARAM_INFO
	.align		4
.L_11:
        /*0018*/ 	.byte	0x04, 0x17
        /*001a*/ 	.short	(.L_13 - .L_12)
.L_12:
        /*001c*/ 	.word	0x00000000
        /*0020*/ 	.short	0x0002
        /*0022*/ 	.short	0x0010
        /*0024*/ 	.byte	0x00, 0xf0, 0x11, 0x00


	//----- nvinfo : EIATTR_KPARAM_INFO
	.align		4
.L_13:
        /*0028*/ 	.byte	0x04, 0x17
        /*002a*/ 	.short	(.L_15 - .L_14)
.L_14:
        /*002c*/ 	.word	0x00000000
        /*0030*/ 	.short	0x0001
        /*0032*/ 	.short	0x0008
        /*0034*/ 	.byte	0x00, 0xf4, 0x21, 0x00


	//----- nvinfo : EIATTR_KPARAM_INFO
	.align		4
.L_15:
        /*0038*/ 	.byte	0x04, 0x17
        /*003a*/ 	.short	(.L_17 - .L_16)
.L_16:
        /*003c*/ 	.word	0x00000000
        /*0040*/ 	.short	0x0000
        /*0042*/ 	.short	0x0000
        /*0044*/ 	.byte	0x00, 0xf4, 0x21, 0x00


	//----- nvinfo : EIATTR_SPARSE_MMA_MASK
	.align		4
.L_17:
        /*0048*/ 	.byte	0x03, 0x50
        /*004a*/ 	.short	0x0000


	//----- nvinfo : EIATTR_MAXREG_COUNT
	.align		4
        /*004c*/ 	.byte	0x03, 0x1b
        /*004e*/ 	.short	0x00ff


	//----- nvinfo : EIATTR_EXIT_INSTR_OFFSETS
	.align		4
        /*0050*/ 	.byte	0x04, 0x1c
        /*0052*/ 	.short	(.L_19 - .L_18)


	//   ....[0]....
.L_18:
        /*0054*/ 	.word	0x00000610


	//   ....[1]....
        /*0058*/ 	.word	0x00000660


	//----- nvinfo : EIATTR_REQNTID
	.align		4
.L_19:
        /*005c*/ 	.byte	0x04, 0x10
        /*005e*/ 	.short	(.L_21 - .L_20)
.L_20:
        /*0060*/ 	.word	0x00000080
        /*0064*/ 	.word	0x00000001
        /*0068*/ 	.word	0x00000001


	//----- nvinfo : EIATTR_CBANK_PARAM_SIZE
	.align		4
.L_21:
        /*006c*/ 	.byte	0x03, 0x19
        /*006e*/ 	.short	0x0018


	//----- nvinfo : EIATTR_PARAM_CBANK
	.align		4
        /*0070*/ 	.byte	0x04, 0x0a
        /*0072*/ 	.short	(.L_23 - .L_22)
	.align		4
.L_22:
        /*0074*/ 	.word	index@(.nv.constant0.triton_poi_fused_2)
        /*0078*/ 	.short	0x0210
        /*007a*/ 	.short	0x0018


	//----- nvinfo : EIATTR_SW_WAR
	.align		4
.L_23:
        /*007c*/ 	.byte	0x04, 0x36
        /*007e*/ 	.short	(.L_25 - .L_24)
.L_24:
        /*0080*/ 	.word	0x00000008
.L_25:


//--------------------- .nv.callgraph             --------------------------
	.section	.nv.callgraph,"",@"SHT_CUDA_CALLGRAPH"
	.align	4
	.sectionentsize	8
	.align		4
        /*0000*/ 	.word	0x00000000
	.align		4
        /*0004*/ 	.word	0xffffffff
	.align		4
        /*0008*/ 	.word	0x00000000
	.align		4
        /*000c*/ 	.word	0xfffffffe
	.align		4
        /*0010*/ 	.word	0x00000000
	.align		4
        /*0014*/ 	.word	0xfffffffd
	.align		4
        /*0018*/ 	.word	0x00000000
	.align		4
        /*001c*/ 	.word	0xfffffffc


//--------------------- .text.triton_poi_fused_2  --------------------------
	.section	.text.triton_poi_fused_2,"ax",@progbits
	.sectionflags	@"SHF_BARRIERS=1"
	.align	128
        .global         triton_poi_fused_2
        .type           triton_poi_fused_2,@function
        .size           triton_poi_fused_2,(.L_x_1 - triton_poi_fused_2)
        .other          triton_poi_fused_2,@"STO_CUDA_ENTRY STV_DEFAULT"
triton_poi_fused_2:
.text.triton_poi_fused_2:
[----:B------:R-:W0:Y:S01]  /*0000*/  LDC R1, c[0x0][0x28] ;  /* 0x00000a00ff017b82 */ /* 0x000e220000000800 */
[----:B------:R-:W1:Y:S07]  /*0010*/  S2R R0, SR_CTAID.X ;  /* 0x0000000000007919 */ /* 0x000e6e0000002500 */
[----:B------:R-:W2:Y:S01]  /*0020*/  LDC.64 R14, c[0x0][0x210] ;  /* 0x00008400ff0e7b82 */ /* 0x000ea20000000a00 */
[----:B------:R-:W-:Y:S01]  /*0030*/  IMAD.MOV.U32 R19, RZ, RZ, RZ ;  /* 0x000000ffff137224 */ /* 0x000fe200078e00ff */
[----:B------:R-:W-:Y:S01]  /*0040*/  ULDC.64 UR6, c[0x0][0x208] ;  /* 0x0000820000067ab9 */ /* 0x000fe20000000a00 */
[----:B------:R-:W3:Y:S01]  /*0050*/  S2R R17, SR_TID.X ;  /* 0x0000000000117919 */ /* 0x000ee20000002100 */
[----:B------:R-:W4:Y:S01]  /*0060*/  S2R R18, SR_CTAID.Y ;  /* 0x0000000000127919 */ /* 0x000f220000002600 */
[----:B------:R-:W-:-:S02]  /*0070*/  IMAD.MOV.U32 R20, RZ, RZ, RZ ;  /* 0x000000ffff147224 */ /* 0x000fc400078e00ff */
[----:B-1----:R-:W-:Y:S01]  /*0080*/  IMAD.SHL.U32 R0, R0, 0x20, RZ ;  /* 0x0000002000007824 */ /* 0x002fe200078e00ff */
[----:B---3--:R-:W-:-:S04]  /*0090*/  SHF.R.U32.HI R21, RZ, 0x5, R17 ;  /* 0x00000005ff157819 */ /* 0x008fc80000011611 */
[----:B------:R-:W-:Y:S01]  /*00a0*/  LOP3.LUT R6, R0, 0x1f, R17, 0xf8, !PT ;  /* 0x0000001f00067812 */ /* 0x000fe200078ef811 */
[----:B----4-:R-:W-:Y:S01]  /*00b0*/  IMAD.SHL.U32 R16, R18, 0x20, RZ ;  /* 0x0000002012107824 */ /* 0x010fe200078e00ff */
[----:B------:R-:W-:Y:S02]  /*00c0*/  SGXT.U32 R21, R21, 0x2 ;  /* 0x000000021515781a */ /* 0x000fe40000000000 */
[----:B------:R-:W-:Y:S02]  /*00d0*/  ISETP.GE.AND P0, PT, R6, 0x19, PT ;  /* 0x000000190600780c */ /* 0x000fe40003f06270 */
[----:B------:R-:W-:Y:S02]  /*00e0*/  LOP3.LUT R2, R16, R21, RZ, 0xfc, !PT ;  /* 0x0000001510027212 */ /* 0x000fe400078efcff */
[----:B------:R-:W-:Y:S02]  /*00f0*/  LOP3.LUT R3, R16, 0x4, R21, 0xfe, !PT ;  /* 0x0000000410037812 */ /* 0x000fe400078efe15 */
[----:B------:R-:W-:Y:S01]  /*0100*/  LOP3.LUT R4, R16, 0x8, R21, 0xfe, !PT ;  /* 0x0000000810047812 */ /* 0x000fe200078efe15 */
[--C-:B------:R-:W-:Y:S01]  /*0110*/  IMAD R27, R2, 0x19, R6.reuse ;  /* 0x00000019021b7824 */ /* 0x100fe200078e0206 */
[----:B------:R-:W-:Y:S01]  /*0120*/  LOP3.LUT R7, R16, 0xc, R21, 0xfe, !PT ;  /* 0x0000000c10077812 */ /* 0x000fe200078efe15 */
[--C-:B------:R-:W-:Y:S01]  /*0130*/  IMAD R3, R3, 0x19, R6.reuse ;  /* 0x0000001903037824 */ /* 0x100fe200078e0206 */
[----:B------:R-:W-:Y:S01]  /*0140*/  LOP3.LUT R9, R16, 0x10, R21, 0xfe, !PT ;  /* 0x0000001010097812 */ /* 0x000fe200078efe15 */
[--C-:B------:R-:W-:Y:S01]  /*0150*/  IMAD R5, R4, 0x19, R6.reuse ;  /* 0x0000001904057824 */ /* 0x100fe200078e0206 */
[----:B------:R-:W-:Y:S01]  /*0160*/  LOP3.LUT R11, R16, 0x14, R21, 0xfe, !PT ;  /* 0x00000014100b7812 */ /* 0x000fe200078efe15 */
[----:B------:R-:W-:Y:S01]  /*0170*/  IMAD R7, R7, 0x19, R6 ;  /* 0x0000001907077824 */ /* 0x000fe200078e0206 */
[----:B------:R-:W-:Y:S01]  /*0180*/  LOP3.LUT R13, R16, 0x18, R21, 0xfe, !PT ;  /* 0x00000018100d7812 */ /* 0x000fe200078efe15 */
[----:B--2---:R-:W-:Y:S01]  /*0190*/  IMAD.WIDE R26, R27, 0x4, R14 ;  /* 0x000000041b1a7825 */ /* 0x004fe200078e020e */
[----:B------:R-:W-:-:S03]  /*01a0*/  LOP3.LUT R23, R16, 0x1c, R21, 0xfe, !PT ;  /* 0x0000001c10177812 */ /* 0x000fc600078efe15 */
[--C-:B------:R-:W-:Y:S01]  /*01b0*/  IMAD R9, R9, 0x19, R6.reuse ;  /* 0x0000001909097824 */ /* 0x100fe200078e0206 */
[----:B------:R1:W2:Y:S01]  /*01c0*/  @!P0 LDG.E.EL R19, desc[UR6][R26.64] ;  /* 0x000000061a138981 */ /* 0x0002a2000c2e1900 */
[--C-:B------:R-:W-:Y:S02]  /*01d0*/  IMAD R11, R11, 0x19, R6.reuse ;  /* 0x000000190b0b7824 */ /* 0x100fe400078e0206 */
[--C-:B------:R-:W-:Y:S02]  /*01e0*/  IMAD R13, R13, 0x19, R6.reuse ;  /* 0x000000190d0d7824 */ /* 0x100fe400078e0206 */
[----:B------:R-:W-:Y:S02]  /*01f0*/  IMAD R23, R23, 0x19, R6 ;  /* 0x0000001917177824 */ /* 0x000fe400078e0206 */
[----:B------:R-:W-:Y:S01]  /*0200*/  IMAD.WIDE R2, R3, 0x4, R14 ;  /* 0x0000000403027825 */ /* 0x000fe200078e020e */
[----:B------:R-:W-:-:S03]  /*0210*/  CS2R R24, SRZ ;  /* 0x0000000000187805 */ /* 0x000fc6000001ff00 */
[--C-:B------:R-:W-:Y:S01]  /*0220*/  IMAD.WIDE R4, R5, 0x4, R14.reuse ;  /* 0x0000000405047825 */ /* 0x100fe200078e020e */
[----:B-1----:R-:W-:Y:S01]  /*0230*/  CS2R R26, SRZ ;  /* 0x00000000001a7805 */ /* 0x002fe2000001ff00 */
[----:B------:R1:W3:Y:S02]  /*0240*/  @!P0 LDG.E.EL R20, desc[UR6][R2.64] ;  /* 0x0000000602148981 */ /* 0x0002e4000c2e1900 */
[----:B------:R-:W-:-:S04]  /*0250*/  IMAD.WIDE R6, R7, 0x4, R14 ;  /* 0x0000000407067825 */ /* 0x000fc800078e020e */
[--C-:B------:R-:W-:Y:S01]  /*0260*/  IMAD.WIDE R8, R9, 0x4, R14.reuse ;  /* 0x0000000409087825 */ /* 0x100fe200078e020e */
[----:B------:R-:W4:Y:S03]  /*0270*/  @!P0 LDG.E.EL R24, desc[UR6][R6.64] ;  /* 0x0000000606188981 */ /* 0x000f26000c2e1900 */
[----:B------:R-:W-:-:S04]  /*0280*/  IMAD.WIDE R10, R11, 0x4, R14 ;  /* 0x000000040b0a7825 */ /* 0x000fc800078e020e */
[--C-:B------:R-:W-:Y:S01]  /*0290*/  IMAD.WIDE R12, R13, 0x4, R14.reuse ;  /* 0x000000040d0c7825 */ /* 0x100fe200078e020e */
[----:B------:R-:W5:Y:S03]  /*02a0*/  @!P0 LDG.E.EL R25, desc[UR6][R10.64] ;  /* 0x000000060a198981 */ /* 0x000f66000c2e1900 */
[----:B------:R-:W-:Y:S01]  /*02b0*/  IMAD.WIDE R14, R23, 0x4, R14 ;  /* 0x00000004170e7825 */ /* 0x000fe200078e020e */
[----:B------:R-:W5:Y:S03]  /*02c0*/  @!P0 LDG.E.EL R27, desc[UR6][R12.64] ;  /* 0x000000060c1b8981 */ /* 0x000f66000c2e1900 */
[----:B------:R-:W-:Y:S01]  /*02d0*/  IMAD.MOV.U32 R22, RZ, RZ, RZ ;  /* 0x000000ffff167224 */ /* 0x000fe200078e00ff */
[----:B------:R-:W5:Y:S01]  /*02e0*/  @!P0 LDG.E.EL R26, desc[UR6][R14.64] ;  /* 0x000000060e1a8981 */ /* 0x000f62000c2e1900 */
[----:B------:R-:W-:-:S04]  /*02f0*/  IMAD.MOV.U32 R23, RZ, RZ, RZ ;  /* 0x000000ffff177224 */ /* 0x000fc800078e00ff */
[----:B------:R-:W5:Y:S04]  /*0300*/  @!P0 LDG.E.EL R22, desc[UR6][R4.64] ;  /* 0x0000000604168981 */ /* 0x000f68000c2e1900 */
[----:B------:R1:W5:Y:S01]  /*0310*/  @!P0 LDG.E.EL R23, desc[UR6][R8.64] ;  /* 0x0000000608178981 */ /* 0x000362000c2e1900 */
[----:B------:R-:W1:Y:S02]  /*0320*/  S2UR UR5, SR_CgaCtaId ;  /* 0x00000000000579c3 */ /* 0x000e640000008800 */
[----:B-1----:R-:W-:Y:S01]  /*0330*/  IMAD.SHL.U32 R2, R17, 0x20, RZ ;  /* 0x0000002011027824 */ /* 0x002fe200078e00ff */
[----:B------:R-:W-:-:S04]  /*0340*/  UMOV UR4, 0x400 ;  /* 0x0000040000047882 */ /* 0x000fc80000000000 */
[----:B------:R-:W-:-:S04]  /*0350*/  LOP3.LUT R2, R2, 0x3e0, RZ, 0xc0, !PT ;  /* 0x000003e002027812 */ /* 0x000fc800078ec0ff */
[----:B------:R-:W-:Y:S01]  /*0360*/  LOP3.LUT R21, R2, R21, RZ, 0xfc, !PT ;  /* 0x0000001502157212 */ /* 0x000fe200078efcff */
[----:B0-----:R-:W-:-:S06]  /*0370*/  UPRMT UR4, UR5, 0x654, UR4 ;  /* 0x0000065405047896 */ /* 0x001fcc0008000004 */
[----:B------:R-:W-:-:S05]  /*0380*/  LEA.HI R2, R2, UR4, RZ, 0x1f ;  /* 0x0000000402027c11 */ /* 0x000fca000f8ff8ff */
[----:B------:R-:W-:Y:S01]  /*0390*/  IMAD R21, R21, 0x4, R2 ;  /* 0x0000000415157824 */ /* 0x000fe200078e0202 */
[C---:B------:R-:W-:Y:S01]  /*03a0*/  SHF.L.U32 R2, R17.reuse, 0x1, RZ ;  /* 0x0000000111027819 */ /* 0x040fe200000006ff */
[----:B------:R-:W-:-:S03]  /*03b0*/  IMAD.SHL.U32 R3, R17, 0x4, RZ ;  /* 0x0000000411037824 */ /* 0x000fc600078e00ff */
[----:B------:R-:W-:Y:S02]  /*03c0*/  LOP3.LUT R2, R2, 0xf0, RZ, 0xc0, !PT ;  /* 0x000000f002027812 */ /* 0x000fe400078ec0ff */
[----:B------:R-:W-:-:S03]  /*03d0*/  LOP3.LUT R8, R3, 0x1fc, RZ, 0xc0, !PT ;  /* 0x000001fc03087812 */ /* 0x000fc600078ec0ff */
[----:B------:R-:W-:-:S04]  /*03e0*/  VIADD R5, R2, UR4 ;  /* 0x0000000402057c36 */ /* 0x000fc80008000000 */
[----:B------:R-:W-:Y:S01]  /*03f0*/  IMAD R5, R8, 0x4, R5 ;  /* 0x0000000408057824 */ /* 0x000fe200078e0205 */
[----:B------:R-:W-:Y:S02]  /*0400*/  SHF.R.S32.HI R18, RZ, 0x1a, R18 ;  /* 0x0000001aff127819 */ /* 0x000fe40000011412 */
[----:B------:R-:W-:Y:S02]  /*0410*/  LOP3.LUT R16, R16, 0x1c, R3, 0xf8, !PT ;  /* 0x0000001c10107812 */ /* 0x000fe400078ef803 */
[----:B------:R-:W-:-:S04]  /*0420*/  SGXT R3, R18, 0x1 ;  /* 0x000000011203781a */ /* 0x000fc80000000200 */
[----:B------:R-:W-:Y:S02]  /*0430*/  LEA.HI R10, R3, R16, RZ, 0x7 ;  /* 0x00000010030a7211 */ /* 0x000fe400078f38ff */
[----:B------:R-:W0:Y:S02]  /*0440*/  LDC.64 R2, c[0x0][0x218] ;  /* 0x00008600ff027b82 */ /* 0x000e240000000a00 */
[----:B------:R-:W-:Y:S02]  /*0450*/  LOP3.LUT R9, R10, 0xffffff80, RZ, 0xc0, !PT ;  /* 0xffffff800a097812 */ /* 0x000fe400078ec0ff */
[----:B------:R-:W-:-:S03]  /*0460*/  SHF.R.U32.HI R17, RZ, 0x3, R17 ;  /* 0x00000003ff117819 */ /* 0x000fc60000011611 */
[----:B------:R-:W-:Y:S01]  /*0470*/  IMAD.IADD R11, R16, 0x1, -R9 ;  /* 0x00000001100b7824 */ /* 0x000fe200078e0a09 */
[----:B------:R-:W-:Y:S02]  /*0480*/  SGXT.U32 R9, R17, 0x4 ;  /* 0x000000041109781a */ /* 0x000fe40000000000 */
[----:B------:R-:W-:Y:S02]  /*0490*/  SHF.R.S32.HI R10, RZ, 0x7, R10 ;  /* 0x00000007ff0a7819 */ /* 0x000fe4000001140a */
[----:B------:R-:W-:Y:S02]  /*04a0*/  LOP3.LUT R9, R0, R9, RZ, 0xfc, !PT ;  /* 0x0000000900097212 */ /* 0x000fe400078efcff */
[----:B------:R-:W-:Y:S01]  /*04b0*/  LOP3.LUT R13, R8, 0x200, RZ, 0xfc, !PT ;  /* 0x00000200080d7812 */ /* 0x000fe200078efcff */
[----:B------:R-:W-:Y:S01]  /*04c0*/  IMAD R12, R10, 0xc80, R11 ;  /* 0x00000c800a0c7824 */ /* 0x000fe200078e020b */
[C---:B------:R-:W-:Y:S02]  /*04d0*/  LOP3.LUT R0, R9.reuse, 0x10, RZ, 0xfc, !PT ;  /* 0x0000001009007812 */ /* 0x040fe400078efcff */
[----:B------:R-:W-:-:S02]  /*04e0*/  ISETP.GE.AND P1, PT, R9, 0x19, PT ;  /* 0x000000190900780c */ /* 0x000fc40003f26270 */
[----:B------:R-:W-:Y:S02]  /*04f0*/  ISETP.GE.AND P0, PT, R0, 0x19, PT ;  /* 0x000000190000780c */ /* 0x000fe40003f06270 */
[----:B------:R-:W-:Y:S02]  /*0500*/  SHF.R.U32.HI R13, RZ, 0x1, R13 ;  /* 0x00000001ff0d7819 */ /* 0x000fe4000001160d */
[----:B------:R-:W-:Y:S02]  /*0510*/  LEA R11, R9, R12, 0x7 ;  /* 0x0000000c090b7211 */ /* 0x000fe400078e38ff */
[----:B------:R-:W-:-:S03]  /*0520*/  LOP3.LUT R13, R13, 0x1f0, RZ, 0xc0, !PT ;  /* 0x000001f00d0d7812 */ /* 0x000fc600078ec0ff */
[----:B0-----:R-:W-:-:S04]  /*0530*/  IMAD.WIDE R10, R11, 0x4, R2 ;  /* 0x000000040b0a7825 */ /* 0x001fc800078e0202 */
[----:B------:R-:W-:-:S04]  /*0540*/  VIADD R13, R13, UR4 ;  /* 0x000000040d0d7c36 */ /* 0x000fc80008000000 */
[----:B------:R-:W-:Y:S01]  /*0550*/  IMAD R13, R8, 0x4, R13 ;  /* 0x00000004080d7824 */ /* 0x000fe200078e020d */
[----:B--2---:R-:W-:Y:S04]  /*0560*/  STS [R21], R19 ;  /* 0x0000001315007388 */ /* 0x004fe80000000800 */
[----:B---3--:R-:W-:Y:S04]  /*0570*/  STS [R21+0x10], R20 ;  /* 0x0000101415007388 */ /* 0x008fe80000000800 */
[----:B----4-:R-:W-:Y:S04]  /*0580*/  STS [R21+0x30], R24 ;  /* 0x0000301815007388 */ /* 0x010fe80000000800 */
[----:B-----5:R-:W-:Y:S04]  /*0590*/  STS [R21+0x50], R25 ;  /* 0x0000501915007388 */ /* 0x020fe80000000800 */
[----:B------:R-:W-:Y:S04]  /*05a0*/  STS [R21+0x60], R27 ;  /* 0x0000601b15007388 */ /* 0x000fe80000000800 */
[----:B------:R-:W-:Y:S04]  /*05b0*/  STS [R21+0x70], R26 ;  /* 0x0000701a15007388 */ /* 0x000fe80000000800 */
[----:B------:R-:W-:Y:S04]  /*05c0*/  STS [R21+0x20], R22 ;  /* 0x0000201615007388 */ /* 0x000fe80000000800 */
[----:B------:R-:W-:Y:S01]  /*05d0*/  STS [R21+0x40], R23 ;  /* 0x0000401715007388 */ /* 0x000fe20000000800 */
[----:B------:R-:W-:Y:S06]  /*05e0*/  BAR.SYNC.DEFER_BLOCKING 0x0 ;  /* 0x0000000000007b1d */ /* 0x000fec0000010000 */
[----:B------:R-:W0:Y:S04]  /*05f0*/  LDS.128 R4, [R5] ;  /* 0x0000000005047984 */ /* 0x000e280000000c00 */
[----:B0-----:R0:W-:Y:S02]  /*0600*/  @!P1 STG.E.128 desc[UR6][R10.64], R4 ;  /* 0x000000040a009986 */ /* 0x0011e4000c101d06 */
[----:B0-----:R-:W-:Y:S05]  /*0610*/  @P0 EXIT ;  /* 0x000000000000094d */ /* 0x001fea0003800000 */
[----:B0-----:R-:W0:Y:S01]  /*0620*/  LDS.128 R8, [R13+0x800] ;  /* 0x000800000d087984 */ /* 0x001e220000000c00 */
[----:B------:R-:W-:-:S04]  /*0630*/  IMAD R5, R0, 0x80, R12 ;  /* 0x0000008000057824 */ /* 0x000fc800078e020c */
[----:B------:R-:W-:-:S05]  /*0640*/  IMAD.WIDE R2, R5, 0x4, R2 ;  /* 0x0000000405027825 */ /* 0x000fca00078e0202 */
[----:B0-----:R-:W-:Y:S01]  /*0650*/  STG.E.128 desc[UR6][R2.64], R8 ;  /* 0x0000000802007986 */ /* 0x001fe2000c101d06 */
[----:B------:R-:W-:Y:S05]  /*0660*/  EXIT ;  /* 0x000000000000794d */ /* 0x000fea0003800000 */
.L_x_0:
[----:B------:R-:W-:-:S00]  /*0670*/  BRA `(.L_x_0) ;  /* 0xfffffffc00fc7947 */ /* 0x000fc0000383ffff */
[----:B------:R-:W-:-:S00]  /*0680*/  NOP ;  /* 0x0000000000007918 */ /* 0x000fc00000000000 */
[----:B------:R-:W-:-:S00]  /*0690*/  NOP ;  /* 0x0000000000007918 */ /* 0x000fc00000000000 */
[----:B------:R-:W-:-:S00]  /*06a0*/  NOP ;  /* 0x0000000000007918 */ /* 0x000fc00000000000 */
[----:B------:R-:W-:-:S00]  /*06b0*/  NOP ;  /* 0x0000000000007918 */ /* 0x000fc00000000000 */
[----:B------:R-:W-:-:S00]  /*06c0*/  NOP ;  /* 0x0000000000007918 */ /* 0x000fc00000000000 */
[----:B------:R-:W-:-:S00]  /*06d0*/  NOP ;  /* 0x0000000000007918 */ /* 0x000fc00000000000 */
[----:B------:R-:W-:-:S00]  /*06e0*/  NOP ;  /* 0x0000000000007918 */ /* 0x000fc00000000000 */
[----:B------:R-:W-:-:S00]  /*06f0*/  NOP ;  /* 0x0000000000007918 */ /* 0x000fc00000000000 */
.L_x_1:


//--------------------- .nv.shared.triton_poi_fused_2 --------------------------
	.section	.nv.shared.triton_poi_fused_2,"aw",@nobits
	.sectionflags	@""
	.align	16
	.zero		1024


//--------------------- .nv.constant0.triton_poi_fused_2 --------------------------
	.section	.nv.constant0.triton_poi_fused_2,"a",@progbits
	.sectionflags	@""
	.align	4
.nv.constant0.triton_poi_fused_2:
	.zero		552
